//
// Generated by NVIDIA NVVM Compiler
//
// Compiler Build ID: CL-36424714
// Cuda compilation tools, release 13.0, V13.0.88
// Based on NVVM 20.0.0
//

.version 9.0
.target sm_100
.address_size 64

	// .globl	_Z8computeZPdi

.visible .entry _Z8computeZPdi(
	.param .u64 .ptr .align 1 _Z8computeZPdi_param_0,
	.param .u32 _Z8computeZPdi_param_1
)
{
	.reg .pred 	%p<10>;
	.reg .b32 	%r<22>;
	.reg .b64 	%rd<8>;
	.reg .b64 	%fd<26>;

	ld.param.u64 	%rd2, [_Z8computeZPdi_param_0];
	ld.param.u32 	%r4, [_Z8computeZPdi_param_1];
	cvta.to.global.u64 	%rd1, %rd2;
	mov.u32 	%r5, %tid.x;
	mov.u32 	%r6, %ntid.x;
	mov.u32 	%r7, %ctaid.x;
	mad.lo.s32 	%r1, %r6, %r7, %r5;
	setp.gt.s32 	%p1, %r1, 2600;
	@%p1 bra 	$L__BB0_6;
	mul.hi.s32 	%r8, %r1, -1600085855;
	add.s32 	%r9, %r8, %r1;
	shr.u32 	%r10, %r9, 31;
	shr.s32 	%r11, %r9, 5;
	add.s32 	%r2, %r11, %r10;
	mul.lo.s32 	%r12, %r2, 51;
	sub.s32 	%r3, %r1, %r12;
	add.s32 	%r13, %r1, 50;
	setp.gt.u32 	%p2, %r13, 100;
	setp.ne.s32 	%p3, %r3, 0;
	add.s32 	%r14, %r1, -2550;
	setp.gt.u32 	%p4, %r14, 50;
	and.pred  	%p5, %p2, %p4;
	and.pred  	%p6, %p5, %p3;
	setp.ne.s32 	%p7, %r3, 50;
	and.pred  	%p8, %p7, %p6;
	@%p8 bra 	$L__BB0_3;
	mad.lo.s32 	%r21, %r4, 2601, %r1;
	mul.wide.s32 	%rd5, %r21, 8;
	add.s64 	%rd6, %rd1, %rd5;
	mov.b64 	%rd7, 0;
	st.global.u64 	[%rd6], %rd7;
	bra.uni 	$L__BB0_6;
$L__BB0_3:
	setp.gt.s32 	%p9, %r4, 2;
	mov.f64 	%fd25, 0d0000000000000000;
	@%p9 bra 	$L__BB0_5;
	add.s32 	%r15, %r2, -250;
	cvt.rn.f64.s32 	%fd4, %r15;
	add.s32 	%r16, %r3, -250;
	cvt.rn.f64.s32 	%fd5, %r16;
	mul.f64 	%fd6, %fd5, %fd5;
	fma.rn.f64 	%fd7, %fd4, %fd4, %fd6;
	mul.f64 	%fd25, %fd7, 0d3EB0C6F7A0B5ED8D;
$L__BB0_5:
	mad.lo.s32 	%r18, %r4, 2601, %r12;
	add.s32 	%r19, %r3, %r18;
	add.s32 	%r20, %r19, -2550;
	mul.wide.s32 	%rd3, %r20, 8;
	add.s64 	%rd4, %rd1, %rd3;
	ld.global.f64 	%fd8, [%rd4];
	ld.global.f64 	%fd9, [%rd4+-408];
	add.f64 	%fd10, %fd9, %fd9;
	sub.f64 	%fd11, %fd8, %fd10;
	ld.global.f64 	%fd12, [%rd4+-816];
	add.f64 	%fd13, %fd12, %fd11;
	div.rn.f64 	%fd14, %fd13, 0d4059000000000000;
	ld.global.f64 	%fd15, [%rd4+-400];
	sub.f64 	%fd16, %fd15, %fd10;
	ld.global.f64 	%fd17, [%rd4+-416];
	add.f64 	%fd18, %fd17, %fd16;
	div.rn.f64 	%fd19, %fd18, 0d4059000000000000;
	add.f64 	%fd20, %fd14, %fd19;
	fma.rn.f64 	%fd21, %fd20, 0d4039000000000000, %fd25;
	ld.global.f64 	%fd22, [%rd4+-21216];
	sub.f64 	%fd23, %fd21, %fd22;
	add.f64 	%fd24, %fd10, %fd23;
	st.global.f64 	[%rd4+20400], %fd24;
$L__BB0_6:
	ret;

}


// ===== COMPILED SASS (sm_100) =====

	.target	sm_100

	.elftype	@"ET_EXEC"


//--------------------- .note.nv.tkinfo           --------------------------
	.section	.note.nv.tkinfo,"",@"SHT_NOTE"
	.sectionflags	@"SHF_NOTE_NV_TKINFO"
	.tkinfo
        /*0018*/ 	.word	0x00000002
        /*0030*/ 	.string	""
        /*0030*/ 	.string	"ptxas"
        /*0030*/ 	.string	"Cuda compilation tools, release 13.0, V13.0.88"
        /*0030*/ 	.string	"Build cuda_13.0.r13.0/compiler.36424714_0"
        /*0030*/ 	.string	"-arch sm_100 -m 64 "



//--------------------- .note.nv.cuinfo           --------------------------
	.section	.note.nv.cuinfo,"",@"SHT_NOTE"
	.sectionflags	@"SHF_NOTE_NV_CUINFO"
        /*0018*/ 	.short	0x0002
        /*001a*/ 	.short	0x0064
        /*001c*/ 	.short	0x0082
	.zero		2


//--------------------- .nv.info                  --------------------------
	.section	.nv.info,"",@"SHT_CUDA_INFO"
	.align	4


	//----- nvinfo : EIATTR_REGCOUNT
	.align		4
        /*0000*/ 	.byte	0x04, 0x2f
        /*0002*/ 	.short	(.L_1 - .L_0)
	.align		4
.L_0:
        /*0004*/ 	.word	index@(_Z8computeZPdi)
        /*0008*/ 	.word	0x0000001e


	//----- nvinfo : EIATTR_FRAME_SIZE
	.align		4
.L_1:
        /*000c*/ 	.byte	0x04, 0x11
        /*000e*/ 	.short	(.L_3 - .L_2)
	.align		4
.L_2:
        /*0010*/ 	.word	index@($__internal_0_$__cuda_sm20_div_rn_f64_full)
        /*0014*/ 	.word	0x00000000


	//----- nvinfo : EIATTR_FRAME_SIZE
	.align		4
.L_3:
        /*0018*/ 	.byte	0x04, 0x11
        /*001a*/ 	.short	(.L_5 - .L_4)
	.align		4
.L_4:
        /*001c*/ 	.word	index@(_Z8computeZPdi)
        /*0020*/ 	.word	0x00000000


	//----- nvinfo : EIATTR_MIN_STACK_SIZE
	.align		4
.L_5:
        /*0024*/ 	.byte	0x04, 0x12
        /*0026*/ 	.short	(.L_7 - .L_6)
	.align		4
.L_6:
        /*0028*/ 	.word	index@(_Z8computeZPdi)
        /*002c*/ 	.word	0x00000000
.L_7:


//--------------------- .nv.compat                --------------------------
	.section	.nv.compat,"",@"SHT_CUDA_COMPAT_INFO"
	.align	4
        /*0000*/ 	.byte	0x02, 0x09, 0x00, 0x00, 0x02, 0x02, 0x01, 0x00, 0x02, 0x05, 0x05, 0x00, 0x03, 0x07, 0x01, 0x01
        /*0010*/ 	.byte	0x02, 0x03, 0x00, 0x00, 0x02, 0x06, 0x01, 0x00, 0x04, 0x0b, 0x08, 0x00, 0x01, 0x00, 0x00, 0x00
        /*0020*/ 	.byte	0x00, 0x00, 0x00, 0x00


//--------------------- .nv.info._Z8computeZPdi   --------------------------
	.section	.nv.info._Z8computeZPdi,"",@"SHT_CUDA_INFO"
	.sectionflags	@""
	.align	4


	//----- nvinfo : EIATTR_CUDA_API_VERSION
	.align		4
        /*0000*/ 	.byte	0x04, 0x37
        /*0002*/ 	.short	(.L_9 - .L_8)
.L_8:
        /*0004*/ 	.word	0x00000082


	//----- nvinfo : EIATTR_KPARAM_INFO
	.align		4
.L_9:
        /*0008*/ 	.byte	0x04, 0x17
        /*000a*/ 	.short	(.L_11 - .L_10)
.L_10:
        /*000c*/ 	.word	0x00000000
        /*0010*/ 	.short	0x0001
        /*0012*/ 	.short	0x0008
        /*0014*/ 	.byte	0x00, 0xf0, 0x11, 0x00


	//----- nvinfo : EIATTR_KPARAM_INFO
	.align		4
.L_11:
        /*0018*/ 	.byte	0x04, 0x17
        /*001a*/ 	.short	(.L_13 - .L_12)
.L_12:
        /*001c*/ 	.word	0x00000000
        /*0020*/ 	.short	0x0000
        /*0022*/ 	.short	0x0000
        /*0024*/ 	.byte	0x00, 0xf5, 0x21, 0x00


	//----- nvinfo : EIATTR_SPARSE_MMA_MASK
	.align		4
.L_13:
        /*0028*/ 	.byte	0x03, 0x50
        /*002a*/ 	.short	0x0000


	//----- nvinfo : EIATTR_MAXREG_COUNT
	.align		4
        /*002c*/ 	.byte	0x03, 0x1b
        /*002e*/ 	.short	0x00ff


	//----- nvinfo : EIATTR_MERCURY_ISA_VERSION
	.align		4
        /*0030*/ 	.byte	0x03, 0x5f
        /*0032*/ 	.short	0x0101


	//----- nvinfo : EIATTR_VRC_CTA_INIT_COUNT
	.align		4
        /*0034*/ 	.byte	0x02, 0x4a
	.zero		1
	.zero		1


	//----- nvinfo : EIATTR_EXIT_INSTR_OFFSETS
	.align		4
        /*0038*/ 	.byte	0x04, 0x1c
        /*003a*/ 	.short	(.L_15 - .L_14)


	//   ....[0]....
.L_14:
        /*003c*/ 	.word	0x00000060


	//   ....[1]....
        /*0040*/ 	.word	0x00000190


	//   ....[2]....
        /*0044*/ 	.word	0x000006b0


	//----- nvinfo : EIATTR_CRS_STACK_SIZE
	.align		4
.L_15:
        /*0048*/ 	.byte	0x04, 0x1e
        /*004a*/ 	.short	(.L_17 - .L_16)
.L_16:
        /*004c*/ 	.word	0x00000000


	//----- nvinfo : EIATTR_CBANK_PARAM_SIZE
	.align		4
.L_17:
        /*0050*/ 	.byte	0x03, 0x19
        /*0052*/ 	.short	0x000c


	//----- nvinfo : EIATTR_PARAM_CBANK
	.align		4
        /*0054*/ 	.byte	0x04, 0x0a
        /*0056*/ 	.short	(.L_19 - .L_18)
	.align		4
.L_18:
        /*0058*/ 	.word	index@(.nv.constant0._Z8computeZPdi)
        /*005c*/ 	.short	0x0380
        /*005e*/ 	.short	0x000c


	//----- nvinfo : EIATTR_SW_WAR
	.align		4
.L_19:
        /*0060*/ 	.byte	0x04, 0x36
        /*0062*/ 	.short	(.L_21 - .L_20)
.L_20:
        /*0064*/ 	.word	0x00000008
.L_21:


//--------------------- .nv.callgraph             --------------------------
	.section	.nv.callgraph,"",@"SHT_CUDA_CALLGRAPH"
	.align	4
	.sectionentsize	8
	.align		4
        /*0000*/ 	.word	0x00000000
	.align		4
        /*0004*/ 	.word	0xffffffff
	.align		4
        /*0008*/ 	.word	0x00000000
	.align		4
        /*000c*/ 	.word	0xfffffffe
	.align		4
        /*0010*/ 	.word	0x00000000
	.align		4
        /*0014*/ 	.word	0xfffffffd
	.align		4
        /*0018*/ 	.word	0x00000000
	.align		4
        /*001c*/ 	.word	0xfffffffc


//--------------------- .text._Z8computeZPdi      --------------------------
	.section	.text._Z8computeZPdi,"ax",@progbits
	.align	128
        .global         _Z8computeZPdi
        .type           _Z8computeZPdi,@function
        .size           _Z8computeZPdi,(.L_x_11 - _Z8computeZPdi)
        .other          _Z8computeZPdi,@"STO_CUDA_ENTRY STV_DEFAULT"
_Z8computeZPdi:
.text._Z8computeZPdi:
[----:B------:R-:W-:Y:S01]  /*0000*/  LDC R1, c[0x0][0x37c] ;  /* 0x0000df00ff017b82 */ /* 0x000fe20000000800 */
[----:B------:R-:W0:Y:S01]  /*0010*/  S2R R4, SR_TID.X ;  /* 0x0000000000047919 */ /* 0x000e220000002100 */
[----:B------:R-:W0:Y:S01]  /*0020*/  LDCU UR4, c[0x0][0x360] ;  /* 0x00006c00ff0477ac */ /* 0x000e220008000800 */
[----:B------:R-:W0:Y:S02]  /*0030*/  S2R R5, SR_CTAID.X ;  /* 0x0000000000057919 */ /* 0x000e240000002500 */
[----:B0-----:R-:W-:-:S05]  /*0040*/  IMAD R5, R5, UR4, R4 ;  /* 0x0000000405057c24 */ /* 0x001fca000f8e0204 */
[----:B------:R-:W-:-:S13]  /*0050*/  ISETP.GT.AND P0, PT, R5, 0xa28, PT ;  /* 0x00000a280500780c */ /* 0x000fda0003f04270 */
[----:B------:R-:W-:Y:S05]  /*0060*/  @P0 EXIT ;  /* 0x000000000000094d */ /* 0x000fea0003800000 */
[----:B------:R-:W-:Y:S01]  /*0070*/  IMAD.MOV.U32 R4, RZ, RZ, RZ ;  /* 0x000000ffff047224 */ /* 0x000fe200078e00ff */
[----:B------:R-:W0:Y:S01]  /*0080*/  LDCU.64 UR6, c[0x0][0x358] ;  /* 0x00006b00ff0677ac */ /* 0x000e220008000a00 */
[C---:B------:R-:W-:Y:S02]  /*0090*/  VIADD R2, R5.reuse, 0x32 ;  /* 0x0000003205027836 */ /* 0x040fe40000000000 */
[----:B------:R-:W-:-:S04]  /*00a0*/  IMAD.HI R0, R5, -0x5f5f5f5f, R4 ;  /* 0xa0a0a0a105007827 */ /* 0x000fc800078e0204 */
[----:B------:R-:W-:Y:S01]  /*00b0*/  VIADD R4, R5, 0xfffff60a ;  /* 0xfffff60a05047836 */ /* 0x000fe20000000000 */
[----:B------:R-:W-:-:S04]  /*00c0*/  SHF.R.U32.HI R3, RZ, 0x1f, R0 ;  /* 0x0000001fff037819 */ /* 0x000fc80000011600 */
[----:B------:R-:W-:Y:S02]  /*00d0*/  LEA.HI.SX32 R0, R0, R3, 0x1b ;  /* 0x0000000300007211 */ /* 0x000fe400078fdaff */
[----:B------:R-:W-:-:S03]  /*00e0*/  ISETP.GT.U32.AND P0, PT, R4, 0x32, PT ;  /* 0x000000320400780c */ /* 0x000fc60003f04070 */
[----:B------:R-:W-:Y:S01]  /*00f0*/  IMAD R6, R0, 0x33, RZ ;  /* 0x0000003300067824 */ /* 0x000fe200078e02ff */
[----:B------:R-:W-:-:S03]  /*0100*/  ISETP.GT.U32.AND P0, PT, R2, 0x64, P0 ;  /* 0x000000640200780c */ /* 0x000fc60000704070 */
[----:B------:R-:W-:-:S05]  /*0110*/  IMAD.IADD R4, R5, 0x1, -R6 ;  /* 0x0000000105047824 */ /* 0x000fca00078e0a06 */
[----:B------:R-:W-:-:S04]  /*0120*/  ISETP.NE.AND P0, PT, R4, RZ, P0 ;  /* 0x000000ff0400720c */ /* 0x000fc80000705270 */
[----:B------:R-:W-:-:S13]  /*0130*/  ISETP.NE.AND P0, PT, R4, 0x32, P0 ;  /* 0x000000320400780c */ /* 0x000fda0000705270 */
[----:B------:R-:W1:Y:S08]  /*0140*/  @!P0 LDC R7, c[0x0][0x388] ;  /* 0x0000e200ff078b82 */ /* 0x000e700000000800 */
[----:B------:R-:W2:Y:S01]  /*0150*/  @!P0 LDC.64 R2, c[0x0][0x380] ;  /* 0x0000e000ff028b82 */ /* 0x000ea20000000a00 */
[----:B-1----:R-:W-:-:S04]  /*0160*/  @!P0 IMAD R5, R7, 0xa29, R5 ;  /* 0x00000a2907058824 */ /* 0x002fc800078e0205 */
[----:B--2---:R-:W-:-:S05]  /*0170*/  @!P0 IMAD.WIDE R2, R5, 0x8, R2 ;  /* 0x0000000805028825 */ /* 0x004fca00078e0202 */
[----:B0-----:R0:W-:Y:S01]  /*0180*/  @!P0 STG.E.64 desc[UR6][R2.64], RZ ;  /* 0x000000ff02008986 */ /* 0x0011e2000c101b06 */
[----:B------:R-:W-:Y:S05]  /*0190*/  @!P0 EXIT ;  /* 0x000000000000894d */ /* 0x000fea0003800000 */
[----:B------:R-:W0:Y:S08]  /*01a0*/  LDC R5, c[0x0][0x388] ;  /* 0x0000e200ff057b82 */ /* 0x000e300000000800 */
[----:B------:R-:W1:Y:S01]  /*01b0*/  LDC.64 R16, c[0x0][0x380] ;  /* 0x0000e000ff107b82 */ /* 0x000e620000000a00 */
[----:B0-----:R-:W-:-:S05]  /*01c0*/  IMAD R3, R5, 0xa29, R6 ;  /* 0x00000a2905037824 */ /* 0x001fca00078e0206 */
[----:B------:R-:W-:-:S05]  /*01d0*/  IADD3 R3, PT, PT, R4, -0x9f6, R3 ;  /* 0xfffff60a04037810 */ /* 0x000fca0007ffe003 */
[----:B-1----:R-:W-:-:S05]  /*01e0*/  IMAD.WIDE R16, R3, 0x8, R16 ;  /* 0x0000000803107825 */ /* 0x002fca00078e0210 */
[----:B------:R-:W2:Y:S04]  /*01f0*/  LDG.E.64 R14, desc[UR6][R16.64+-0x198] ;  /* 0xfffe6806100e7981 */ /* 0x000ea8000c1e1b00 */
[----:B------:R-:W3:Y:S04]  /*0200*/  LDG.E.64 R6, desc[UR6][R16.64] ;  /* 0x0000000610067981 */ /* 0x000ee8000c1e1b00 */
[----:B------:R-:W4:Y:S01]  /*0210*/  LDG.E.64 R2, desc[UR6][R16.64+-0x330] ;  /* 0xfffcd00610027981 */ /* 0x000f22000c1e1b00 */
[----:B------:R-:W0:Y:S01]  /*0220*/  MUFU.RCP64H R9, 100 ;  /* 0x4059000000097908 */ /* 0x000e220000001800 */
[----:B------:R-:W-:Y:S01]  /*0230*/  IMAD.MOV.U32 R12, RZ, RZ, 0x0 ;  /* 0x00000000ff0c7424 */ /* 0x000fe200078e00ff */
[----:B------:R-:W-:Y:S01]  /*0240*/  ISETP.GT.AND P0, PT, R5, 0x2, PT ;  /* 0x000000020500780c */ /* 0x000fe20003f04270 */
[----:B------:R-:W-:-:S02]  /*0250*/  IMAD.MOV.U32 R13, RZ, RZ, 0x40590000 ;  /* 0x40590000ff0d7424 */ /* 0x000fc400078e00ff */
[----:B------:R-:W-:-:S06]  /*0260*/  IMAD.MOV.U32 R8, RZ, RZ, 0x1 ;  /* 0x00000001ff087424 */ /* 0x000fcc00078e00ff */
[----:B0-----:R-:W-:-:S08]  /*0270*/  DFMA R10, R8, -R12, 1 ;  /* 0x3ff00000080a742b */ /* 0x001fd0000000080c */
[----:B------:R-:W-:-:S08]  /*0280*/  DFMA R10, R10, R10, R10 ;  /* 0x0000000a0a0a722b */ /* 0x000fd0000000000a */
[----:B------:R-:W-:-:S08]  /*0290*/  DFMA R10, R8, R10, R8 ;  /* 0x0000000a080a722b */ /* 0x000fd00000000008 */
[----:B------:R-:W-:Y:S01]  /*02a0*/  DFMA R8, R10, -R12, 1 ;  /* 0x3ff000000a08742b */ /* 0x000fe2000000080c */
[----:B------:R-:W-:-:S07]  /*02b0*/  CS2R R12, SRZ ;  /* 0x00000000000c7805 */ /* 0x000fce000001ff00 */
[----:B------:R-:W-:Y:S02]  /*02c0*/  DFMA R8, R10, R8, R10 ;  /* 0x000000080a08722b */ /* 0x000fe4000000000a */
[----:B--2---:R-:W-:-:S08]  /*02d0*/  DADD R14, R14, R14 ;  /* 0x000000000e0e7229 */ /* 0x004fd0000000000e */
[----:B---3--:R-:W-:-:S08]  /*02e0*/  DADD R6, R6, -R14 ;  /* 0x0000000006067229 */ /* 0x008fd0000000080e */
[----:B----4-:R-:W-:-:S08]  /*02f0*/  DADD R6, R6, R2 ;  /* 0x0000000006067229 */ /* 0x010fd00000000002 */
[----:B------:R-:W-:Y:S02]  /*0300*/  DMUL R2, R6, R8 ;  /* 0x0000000806027228 */ /* 0x000fe40000000000 */
[----:B------:R-:W-:-:S06]  /*0310*/  FSETP.GEU.AND P2, PT, |R7|, 6.5827683646048100446e-37, PT ;  /* 0x036000000700780b */ /* 0x000fcc0003f4e200 */
[----:B------:R-:W-:-:S08]  /*0320*/  DFMA R10, R2, -100, R6 ;  /* 0xc0590000020a782b */ /* 0x000fd00000000006 */
[----:B------:R-:W-:-:S10]  /*0330*/  DFMA R2, R8, R10, R2 ;  /* 0x0000000a0802722b */ /* 0x000fd40000000002 */
[----:B------:R-:W-:-:S05]  /*0340*/  FFMA R8, RZ, 3.390625, R3 ;  /* 0x40590000ff087823 */ /* 0x000fca0000000003 */
[----:B------:R-:W-:Y:S01]  /*0350*/  FSETP.GT.AND P1, PT, |R8|, 1.469367938527859385e-39, PT ;  /* 0x001000000800780b */ /* 0x000fe20003f24200 */
[----:B------:R-:W-:-:S12]  /*0360*/  @P0 BRA `(.L_x_0) ;  /* 0x0000000000240947 */ /* 0x000fd80003800000 */
[----:B------:R-:W-:Y:S01]  /*0370*/  VIADD R10, R4, 0xffffff06 ;  /* 0xffffff06040a7836 */ /* 0x000fe20000000000 */
[----:B------:R-:W-:Y:S01]  /*0380*/  UMOV UR4, 0xa0b5ed8d ;  /* 0xa0b5ed8d00047882 */ /* 0x000fe20000000000 */
[----:B------:R-:W-:Y:S01]  /*0390*/  VIADD R4, R0, 0xffffff06 ;  /* 0xffffff0600047836 */ /* 0x000fe20000000000 */
[----:B------:R-:W-:Y:S01]  /*03a0*/  UMOV UR5, 0x3eb0c6f7 ;  /* 0x3eb0c6f700057882 */ /* 0x000fe20000000000 */
[----:B------:R-:W0:Y:S08]  /*03b0*/  I2F.F64 R8, R10 ;  /* 0x0000000a00087312 */ /* 0x000e300000201c00 */
[----:B------:R-:W1:Y:S01]  /*03c0*/  I2F.F64 R4, R4 ;  /* 0x0000000400047312 */ /* 0x000e620000201c00 */
[----:B0-----:R-:W-:-:S08]  /*03d0*/  DMUL R8, R8, R8 ;  /* 0x0000000808087228 */ /* 0x001fd00000000000 */
[----:B-1----:R-:W-:-:S08]  /*03e0*/  DFMA R8, R4, R4, R8 ;  /* 0x000000040408722b */ /* 0x002fd00000000008 */
[----:B------:R-:W-:-:S11]  /*03f0*/  DMUL R12, R8, UR4 ;  /* 0x00000004080c7c28 */ /* 0x000fd60008000000 */
.L_x_0:
[----:B------:R-:W-:Y:S01]  /*0400*/  UMOV UR4, URZ ;  /* 0x000000ff00047c82 */ /* 0x000fe20008000000 */
[----:B------:R-:W-:Y:S01]  /*0410*/  BSSY.RECONVERGENT B0, `(.L_x_1) ;  /* 0x0000007000007945 */ /* 0x000fe20003800200 */
[----:B------:R-:W-:-:S03]  /*0420*/  IMAD.MOV.U32 R5, RZ, RZ, 0x40590000 ;  /* 0x40590000ff057424 */ /* 0x000fc600078e00ff */
[----:B------:R-:W-:Y:S05]  /*0430*/  @P1 BRA P2, `(.L_x_2) ;  /* 0x0000000000101947 */ /* 0x000fea0001000000 */
[----:B------:R-:W-:-:S07]  /*0440*/  MOV R0, 0x460 ;  /* 0x0000046000007802 */ /* 0x000fce0000000f00 */
[----:B------:R-:W-:Y:S05]  /*0450*/  CALL.REL.NOINC `($__internal_0_$__cuda_sm20_div_rn_f64_full) ;  /* 0x0000000000987944 */ /* 0x000fea0003c00000 */
[----:B------:R-:W-:Y:S02]  /*0460*/  IMAD.MOV.U32 R2, RZ, RZ, R20 ;  /* 0x000000ffff027224 */ /* 0x000fe400078e0014 */
[----:B------:R-:W-:-:S07]  /*0470*/  IMAD.MOV.U32 R3, RZ, RZ, R21 ;  /* 0x000000ffff037224 */ /* 0x000fce00078e0015 */
.L_x_2:
[----:B------:R-:W-:Y:S05]  /*0480*/  BSYNC.RECONVERGENT B0 ;  /* 0x0000000000007941 */ /* 0x000fea0003800200 */
.L_x_1:
[----:B------:R-:W2:Y:S04]  /*0490*/  LDG.E.64 R6, desc[UR6][R16.64+-0x190] ;  /* 0xfffe700610067981 */ /* 0x000ea8000c1e1b00 */
[----:B------:R-:W3:Y:S01]  /*04a0*/  LDG.E.64 R8, desc[UR6][R16.64+-0x1a0] ;  /* 0xfffe600610087981 */ /* 0x000ee2000c1e1b00 */
[----:B------:R-:W0:Y:S01]  /*04b0*/  MUFU.RCP64H R11, 100 ;  /* 0x40590000000b7908 */ /* 0x000e220000001800 */
[----:B------:R-:W-:Y:S01]  /*04c0*/  IMAD.MOV.U32 R18, RZ, RZ, 0x0 ;  /* 0x00000000ff127424 */ /* 0x000fe200078e00ff */
[----:B------:R-:W-:Y:S01]  /*04d0*/  BSSY.RECONVERGENT B0, `(.L_x_3) ;  /* 0x0000017000007945 */ /* 0x000fe20003800200 */
[----:B------:R-:W-:Y:S02]  /*04e0*/  IMAD.MOV.U32 R19, RZ, RZ, 0x40590000 ;  /* 0x40590000ff137424 */ /* 0x000fe400078e00ff */
[----:B------:R-:W-:-:S06]  /*04f0*/  IMAD.MOV.U32 R10, RZ, RZ, 0x1 ;  /* 0x00000001ff0a7424 */ /* 0x000fcc00078e00ff */
[----:B0-----:R-:W-:-:S08]  /*0500*/  DFMA R20, R10, -R18, 1 ;  /* 0x3ff000000a14742b */ /* 0x001fd00000000812 */
[----:B------:R-:W-:-:S08]  /*0510*/  DFMA R20, R20, R20, R20 ;  /* 0x000000141414722b */ /* 0x000fd00000000014 */
[----:B------:R-:W-:-:S08]  /*0520*/  DFMA R20, R10, R20, R10 ;  /* 0x000000140a14722b */ /* 0x000fd0000000000a */
[----:B------:R-:W-:-:S08]  /*0530*/  DFMA R18, R20, -R18, 1 ;  /* 0x3ff000001412742b */ /* 0x000fd00000000812 */
[----:B------:R-:W-:Y:S02]  /*0540*/  DFMA R18, R20, R18, R20 ;  /* 0x000000121412722b */ /* 0x000fe40000000014 */
[----:B--2---:R-:W-:-:S08]  /*0550*/  DADD R6, -R14, R6 ;  /* 0x000000000e067229 */ /* 0x004fd00000000106 */
[----:B---3--:R-:W-:-:S08]  /*0560*/  DADD R8, R6, R8 ;  /* 0x0000000006087229 */ /* 0x008fd00000000008 */
[----:B------:R-:W-:Y:S02]  /*0570*/  DMUL R6, R18, R8 ;  /* 0x0000000812067228 */ /* 0x000fe40000000000 */
[----:B------:R-:W-:-:S06]  /*0580*/  FSETP.GEU.AND P1, PT, |R9|, 6.5827683646048100446e-37, PT ;  /* 0x036000000900780b */ /* 0x000fcc0003f2e200 */
[----:B------:R-:W-:-:S08]  /*0590*/  DFMA R10, R6, -100, R8 ;  /* 0xc0590000060a782b */ /* 0x000fd00000000008 */
[----:B------:R-:W-:-:S10]  /*05a0*/  DFMA R6, R18, R10, R6 ;  /* 0x0000000a1206722b */ /* 0x000fd40000000006 */
[----:B------:R-:W-:-:S05]  /*05b0*/  FFMA R0, RZ, 3.390625, R7 ;  /* 0x40590000ff007823 */ /* 0x000fca0000000007 */
[----:B------:R-:W-:-:S13]  /*05c0*/  FSETP.GT.AND P0, PT, |R0|, 1.469367938527859385e-39, PT ;  /* 0x001000000000780b */ /* 0x000fda0003f04200 */
[----:B------:R-:W-:Y:S05]  /*05d0*/  @P0 BRA P1, `(.L_x_4) ;  /* 0x0000000000180947 */ /* 0x000fea0000800000 */
[----:B------:R-:W-:Y:S01]  /*05e0*/  IMAD.MOV.U32 R6, RZ, RZ, R8 ;  /* 0x000000ffff067224 */ /* 0x000fe200078e0008 */
[----:B------:R-:W-:Y:S01]  /*05f0*/  MOV R0, 0x620 ;  /* 0x0000062000007802 */ /* 0x000fe20000000f00 */
[----:B------:R-:W-:-:S07]  /*0600*/  IMAD.MOV.U32 R7, RZ, RZ, R9 ;  /* 0x000000ffff077224 */ /* 0x000fce00078e0009 */
[----:B------:R-:W-:Y:S05]  /*0610*/  CALL.REL.NOINC `($__internal_0_$__cuda_sm20_div_rn_f64_full) ;  /* 0x0000000000287944 */ /* 0x000fea0003c00000 */
[----:B------:R-:W-:Y:S02]  /*0620*/  IMAD.MOV.U32 R6, RZ, RZ, R20 ;  /* 0x000000ffff067224 */ /* 0x000fe400078e0014 */
[----:B------:R-:W-:-:S07]  /*0630*/  IMAD.MOV.U32 R7, RZ, RZ, R21 ;  /* 0x000000ffff077224 */ /* 0x000fce00078e0015 */
.L_x_4:
[----:B------:R-:W-:Y:S05]  /*0640*/  BSYNC.RECONVERGENT B0 ;  /* 0x0000000000007941 */ /* 0x000fea0003800200 */
.L_x_3:
[----:B------:R-:W2:Y:S01]  /*0650*/  LDG.E.64 R4, desc[UR6][R16.64+-0x52e0] ;  /* 0xffad200610047981 */ /* 0x000ea2000c1e1b00 */
[----:B------:R-:W-:-:S08]  /*0660*/  DADD R2, R6, R2 ;  /* 0x0000000006027229 */ /* 0x000fd00000000002 */
[----:B------:R-:W-:-:S08]  /*0670*/  DFMA R2, R2, 25, R12 ;  /* 0x403900000202782b */ /* 0x000fd0000000000c */
[----:B--2---:R-:W-:-:S08]  /*0680*/  DADD R2, R2, -R4 ;  /* 0x0000000002027229 */ /* 0x004fd00000000804 */
[----:B------:R-:W-:-:S07]  /*0690*/  DADD R2, R14, R2 ;  /* 0x000000000e027229 */ /* 0x000fce0000000002 */
[----:B------:R-:W-:Y:S01]  /*06a0*/  STG.E.64 desc[UR6][R16.64+0x4fb0], R2 ;  /* 0x004fb00210007986 */ /* 0x000fe2000c101b06 */
[----:B------:R-:W-:Y:S05]  /*06b0*/  EXIT ;  /* 0x000000000000794d */ /* 0x000fea0003800000 */
        .weak           $__internal_0_$__cuda_sm20_div_rn_f64_full
        .type           $__internal_0_$__cuda_sm20_div_rn_f64_full,@function
        .size           $__internal_0_$__cuda_sm20_div_rn_f64_full,(.L_x_11 - $__internal_0_$__cuda_sm20_div_rn_f64_full)
$__internal_0_$__cuda_sm20_div_rn_f64_full:
[C---:B------:R-:W-:Y:S01]  /*06c0*/  FSETP.GEU.AND P0, PT, |R5|.reuse, 1.469367938527859385e-39, PT ;  /* 0x001000000500780b */ /* 0x040fe20003f0e200 */
[----:B------:R-:W-:Y:S01]  /*06d0*/  IMAD.U32 R8, RZ, RZ, UR4 ;  /* 0x00000004ff087e24 */ /* 0x000fe2000f8e00ff */
[----:B------:R-:W-:Y:S01]  /*06e0*/  LOP3.LUT R4, R5, 0x800fffff, RZ, 0xc0, !PT ;  /* 0x800fffff05047812 */ /* 0x000fe200078ec0ff */
[----:B------:R-:W-:Y:S01]  /*06f0*/  IMAD.MOV.U32 R9, RZ, RZ, R5 ;  /* 0x000000ffff097224 */ /* 0x000fe200078e0005 */
[C---:B------:R-:W-:Y:S01]  /*0700*/  FSETP.GEU.AND P2, PT, |R7|.reuse, 1.469367938527859385e-39, PT ;  /* 0x001000000700780b */ /* 0x040fe20003f4e200 */
[----:B------:R-:W-:Y:S01]  /*0710*/  IMAD.U32 R10, RZ, RZ, UR4 ;  /* 0x00000004ff0a7e24 */ /* 0x000fe2000f8e00ff */
[----:B------:R-:W-:Y:S01]  /*0720*/  LOP3.LUT R11, R4, 0x3ff00000, RZ, 0xfc, !PT ;  /* 0x3ff00000040b7812 */ /* 0x000fe200078efcff */
[----:B------:R-:W-:Y:S01]  /*0730*/  IMAD.MOV.U32 R22, RZ, RZ, 0x1 ;  /* 0x00000001ff167424 */ /* 0x000fe200078e00ff */
[----:B------:R-:W-:Y:S01]  /*0740*/  LOP3.LUT R4, R7, 0x7ff00000, RZ, 0xc0, !PT ;  /* 0x7ff0000007047812 */ /* 0x000fe200078ec0ff */
[----:B------:R-:W-:Y:S01]  /*0750*/  IMAD.MOV.U32 R26, RZ, RZ, 0x1ca00000 ;  /* 0x1ca00000ff1a7424 */ /* 0x000fe200078e00ff */
[----:B------:R-:W-:Y:S01]  /*0760*/  LOP3.LUT R27, R5, 0x7ff00000, RZ, 0xc0, !PT ;  /* 0x7ff00000051b7812 */ /* 0x000fe200078ec0ff */
[----:B------:R-:W-:Y:S02]  /*0770*/  BSSY.RECONVERGENT B1, `(.L_x_5) ;  /* 0x000004e000017945 */ /* 0x000fe40003800200 */
[----:B------:R-:W-:Y:S01]  /*0780*/  @!P0 DMUL R10, R8, 8.98846567431157953865e+307 ;  /* 0x7fe00000080a8828 */ /* 0x000fe20000000000 */
[----:B------:R-:W-:-:S03]  /*0790*/  ISETP.GE.U32.AND P1, PT, R4, R27, PT ;  /* 0x0000001b0400720c */ /* 0x000fc60003f26070 */
[----:B------:R-:W-:Y:S02]  /*07a0*/  @!P2 LOP3.LUT R21, R9, 0x7ff00000, RZ, 0xc0, !PT ;  /* 0x7ff000000915a812 */ /* 0x000fe400078ec0ff */
[----:B------:R-:W0:Y:S02]  /*07b0*/  MUFU.RCP64H R23, R11 ;  /* 0x0000000b00177308 */ /* 0x000e240000001800 */
[----:B------:R-:W-:Y:S02]  /*07c0*/  @!P2 ISETP.GE.U32.AND P3, PT, R4, R21, PT ;  /* 0x000000150400a20c */ /* 0x000fe40003f66070 */
[----:B------:R-:W-:Y:S02]  /*07d0*/  @!P0 LOP3.LUT R27, R11, 0x7ff00000, RZ, 0xc0, !PT ;  /* 0x7ff000000b1b8812 */ /* 0x000fe400078ec0ff */
[----:B------:R-:W-:-:S04]  /*07e0*/  @!P2 SEL R21, R26, 0x63400000, !P3 ;  /* 0x634000001a15a807 */ /* 0x000fc80005800000 */
[----:B------:R-:W-:-:S04]  /*07f0*/  @!P2 LOP3.LUT R24, R21, 0x80000000, R7, 0xf8, !PT ;  /* 0x800000001518a812 */ /* 0x000fc800078ef807 */
[----:B------:R-:W-:Y:S01]  /*0800*/  @!P2 LOP3.LUT R25, R24, 0x100000, RZ, 0xfc, !PT ;  /* 0x001000001819a812 */ /* 0x000fe200078efcff */
[----:B------:R-:W-:Y:S01]  /*0810*/  @!P2 IMAD.MOV.U32 R24, RZ, RZ, RZ ;  /* 0x000000ffff18a224 */ /* 0x000fe200078e00ff */
[----:B0-----:R-:W-:-:S08]  /*0820*/  DFMA R18, R22, -R10, 1 ;  /* 0x3ff000001612742b */ /* 0x001fd0000000080a */
[----:B------:R-:W-:-:S08]  /*0830*/  DFMA R18, R18, R18, R18 ;  /* 0x000000121212722b */ /* 0x000fd00000000012 */
[----:B------:R-:W-:Y:S01]  /*0840*/  DFMA R22, R22, R18, R22 ;  /* 0x000000121616722b */ /* 0x000fe20000000016 */
[----:B------:R-:W-:Y:S01]  /*0850*/  SEL R19, R26, 0x63400000, !P1 ;  /* 0x634000001a137807 */ /* 0x000fe20004800000 */
[----:B------:R-:W-:-:S03]  /*0860*/  IMAD.MOV.U32 R18, RZ, RZ, R6 ;  /* 0x000000ffff127224 */ /* 0x000fc600078e0006 */
[----:B------:R-:W-:-:S03]  /*0870*/  LOP3.LUT R19, R19, 0x800fffff, R7, 0xf8, !PT ;  /* 0x800fffff13137812 */ /* 0x000fc600078ef807 */
[----:B------:R-:W-:-:S03]  /*0880*/  DFMA R20, R22, -R10, 1 ;  /* 0x3ff000001614742b */ /* 0x000fc6000000080a */
[----:B------:R-:W-:-:S05]  /*0890*/  @!P2 DFMA R18, R18, 2, -R24 ;  /* 0x400000001212a82b */ /* 0x000fca0000000818 */
[----:B------:R-:W-:-:S08]  /*08a0*/  DFMA R20, R22, R20, R22 ;  /* 0x000000141614722b */ /* 0x000fd00000000016 */
[----:B------:R-:W-:-:S08]  /*08b0*/  DMUL R22, R20, R18 ;  /* 0x0000001214167228 */ /* 0x000fd00000000000 */
[----:B------:R-:W-:-:S08]  /*08c0*/  DFMA R24, R22, -R10, R18 ;  /* 0x8000000a1618722b */ /* 0x000fd00000000012 */
[----:B------:R-:W-:Y:S01]  /*08d0*/  DFMA R24, R20, R24, R22 ;  /* 0x000000181418722b */ /* 0x000fe20000000016 */
[----:B------:R-:W-:Y:S01]  /*08e0*/  IMAD.MOV.U32 R22, RZ, RZ, R4 ;  /* 0x000000ffff167224 */ /* 0x000fe200078e0004 */
[----:B------:R-:W-:-:S05]  /*08f0*/  @!P2 LOP3.LUT R22, R19, 0x7ff00000, RZ, 0xc0, !PT ;  /* 0x7ff000001316a812 */ /* 0x000fca00078ec0ff */
[----:B------:R-:W-:-:S05]  /*0900*/  VIADD R20, R22, 0xffffffff ;  /* 0xffffffff16147836 */ /* 0x000fca0000000000 */
[----:B------:R-:W-:Y:S01]  /*0910*/  ISETP.GT.U32.AND P0, PT, R20, 0x7feffffe, PT ;  /* 0x7feffffe1400780c */ /* 0x000fe20003f04070 */
[----:B------:R-:W-:-:S05]  /*0920*/  VIADD R20, R27, 0xffffffff ;  /* 0xffffffff1b147836 */ /* 0x000fca0000000000 */
[----:B------:R-:W-:-:S13]  /*0930*/  ISETP.GT.U32.OR P0, PT, R20, 0x7feffffe, P0 ;  /* 0x7feffffe1400780c */ /* 0x000fda0000704470 */
[----:B------:R-:W-:Y:S05]  /*0940*/  @P0 BRA `(.L_x_6) ;  /* 0x00000000006c0947 */ /* 0x000fea0003800000 */
[----:B------:R-:W-:-:S04]  /*0950*/  LOP3.LUT R7, R9, 0x7ff00000, RZ, 0xc0, !PT ;  /* 0x7ff0000009077812 */ /* 0x000fc800078ec0ff */
[CC--:B------:R-:W-:Y:S02]  /*0960*/  VIADDMNMX R6, R4.reuse, -R7.reuse, 0xb9600000, !PT ;  /* 0xb960000004067446 */ /* 0x0c0fe40007800907 */
[----:B------:R-:W-:Y:S02]  /*0970*/  ISETP.GE.U32.AND P0, PT, R4, R7, PT ;  /* 0x000000070400720c */ /* 0x000fe40003f06070 */
[----:B------:R-:W-:Y:S01]  /*0980*/  VIMNMX R4, PT, PT, R6, 0x46a00000, PT ;  /* 0x46a0000006047848 */ /* 0x000fe20003fe0100 */
[----:B------:R-:W-:Y:S01]  /*0990*/  IMAD.MOV.U32 R6, RZ, RZ, RZ ;  /* 0x000000ffff067224 */ /* 0x000fe200078e00ff */
[----:B------:R-:W-:-:S05]  /*09a0*/  SEL R7, R26, 0x63400000, !P0 ;  /* 0x634000001a077807 */ /* 0x000fca0004000000 */
[----:B------:R-:W-:-:S04]  /*09b0*/  IMAD.IADD R4, R4, 0x1, -R7 ;  /* 0x0000000104047824 */ /* 0x000fc800078e0a07 */
[----:B------:R-:W-:-:S06]  /*09c0*/  VIADD R7, R4, 0x7fe00000 ;  /* 0x7fe0000004077836 */ /* 0x000fcc0000000000 */
[----:B------:R-:W-:-:S10]  /*09d0*/  DMUL R20, R24, R6 ;  /* 0x0000000618147228 */ /* 0x000fd40000000000 */
[----:B------:R-:W-:-:S13]  /*09e0*/  FSETP.GTU.AND P0, PT, |R21|, 1.469367938527859385e-39, PT ;  /* 0x001000001500780b */ /* 0x000fda0003f0c200 */
[----:B------:R-:W-:Y:S05]  /*09f0*/  @P0 BRA `(.L_x_7) ;  /* 0x0000000000940947 */ /* 0x000fea0003800000 */
[----:B------:R-:W-:Y:S01]  /*0a00*/  DFMA R10, R24, -R10, R18 ;  /* 0x8000000a180a722b */ /* 0x000fe20000000012 */
[----:B------:R-:W-:-:S09]  /*0a10*/  IMAD.MOV.U32 R6, RZ, RZ, RZ ;  /* 0x000000ffff067224 */ /* 0x000fd200078e00ff */
[C---:B------:R-:W-:Y:S02]  /*0a20*/  FSETP.NEU.AND P0, PT, R11.reuse, RZ, PT ;  /* 0x000000ff0b00720b */ /* 0x040fe40003f0d000 */
[----:B------:R-:W-:-:S04]  /*0a30*/  LOP3.LUT R19, R11, 0x80000000, R9, 0x48, !PT ;  /* 0x800000000b137812 */ /* 0x000fc800078e4809 */
[----:B------:R-:W-:-:S07]  /*0a40*/  LOP3.LUT R7, R19, R7, RZ, 0xfc, !PT ;  /* 0x0000000713077212 */ /* 0x000fce00078efcff */
[----:B------:R-:W-:Y:S05]  /*0a50*/  @!P0 BRA `(.L_x_7) ;  /* 0x00000000007c8947 */ /* 0x000fea0003800000 */
[----:B------:R-:W-:Y:S01]  /*0a60*/  IMAD.MOV R9, RZ, RZ, -R4 ;  /* 0x000000ffff097224 */ /* 0x000fe200078e0a04 */
[----:B------:R-:W-:Y:S01]  /*0a70*/  DMUL.RP R6, R24, R6 ;  /* 0x0000000618067228 */ /* 0x000fe20000008000 */
[----:B------:R-:W-:-:S06]  /*0a80*/  IMAD.MOV.U32 R8, RZ, RZ, RZ ;  /* 0x000000ffff087224 */ /* 0x000fcc00078e00ff */
[----:B------:R-:W-:-:S03]  /*0a90*/  DFMA R8, R20, -R8, R24 ;  /* 0x800000081408722b */ /* 0x000fc60000000018 */
[----:B------:R-:W-:-:S03]  /*0aa0*/  LOP3.LUT R19, R7, R19, RZ, 0x3c, !PT ;  /* 0x0000001307137212 */ /* 0x000fc600078e3cff */
[----:B------:R-:W-:-:S04]  /*0ab0*/  IADD3 R8, PT, PT, -R4, -0x43300000, RZ ;  /* 0xbcd0000004087810 */ /* 0x000fc80007ffe1ff */
[----:B------:R-:W-:-:S04]  /*0ac0*/  FSETP.NEU.AND P0, PT, |R9|, R8, PT ;  /* 0x000000080900720b */ /* 0x000fc80003f0d200 */
[----:B------:R-:W-:Y:S02]  /*0ad0*/  FSEL R20, R6, R20, !P0 ;  /* 0x0000001406147208 */ /* 0x000fe40004000000 */
[----:B------:R-:W-:Y:S01]  /*0ae0*/  FSEL R21, R19, R21, !P0 ;  /* 0x0000001513157208 */ /* 0x000fe20004000000 */
[----:B------:R-:W-:Y:S06]  /*0af0*/  BRA `(.L_x_7) ;  /* 0x0000000000547947 */ /* 0x000fec0003800000 */
.L_x_6:
[----:B------:R-:W-:-:S14]  /*0b00*/  DSETP.NAN.AND P0, PT, R6, R6, PT ;  /* 0x000000060600722a */ /* 0x000fdc0003f08000 */
[----:B------:R-:W-:Y:S05]  /*0b10*/  @P0 BRA `(.L_x_8) ;  /* 0x0000000000440947 */ /* 0x000fea0003800000 */
[----:B------:R-:W-:-:S14]  /*0b20*/  DSETP.NAN.AND P0, PT, R8, R8, PT ;  /* 0x000000080800722a */ /* 0x000fdc0003f08000 */
[----:B------:R-:W-:Y:S05]  /*0b30*/  @P0 BRA `(.L_x_9) ;  /* 0x0000000000300947 */ /* 0x000fea0003800000 */
[----:B------:R-:W-:Y:S01]  /*0b40*/  ISETP.NE.AND P0, PT, R22, R27, PT ;  /* 0x0000001b1600720c */ /* 0x000fe20003f05270 */
[----:B------:R-:W-:Y:S02]  /*0b50*/  IMAD.MOV.U32 R20, RZ, RZ, 0x0 ;  /* 0x00000000ff147424 */ /* 0x000fe400078e00ff */
[----:B------:R-:W-:-:S10]  /*0b60*/  IMAD.MOV.U32 R21, RZ, RZ, -0x80000 ;  /* 0xfff80000ff157424 */ /* 0x000fd400078e00ff */
[----:B------:R-:W-:Y:S05]  /*0b70*/  @!P0 BRA `(.L_x_7) ;  /* 0x0000000000348947 */ /* 0x000fea0003800000 */
[----:B------:R-:W-:Y:S02]  /*0b80*/  ISETP.NE.AND P0, PT, R22, 0x7ff00000, PT ;  /* 0x7ff000001600780c */ /* 0x000fe40003f05270 */
[----:B------:R-:W-:Y:S02]  /*0b90*/  LOP3.LUT R21, R7, 0x80000000, R9, 0x48, !PT ;  /* 0x8000000007157812 */ /* 0x000fe400078e4809 */
[----:B------:R-:W-:-:S13]  /*0ba0*/  ISETP.EQ.OR P0, PT, R27, RZ, !P0 ;  /* 0x000000ff1b00720c */ /* 0x000fda0004702670 */
[----:B------:R-:W-:Y:S01]  /*0bb0*/  @P0 LOP3.LUT R4, R21, 0x7ff00000, RZ, 0xfc, !PT ;  /* 0x7ff0000015040812 */ /* 0x000fe200078efcff */
[----:B------:R-:W-:Y:S02]  /*0bc0*/  @!P0 IMAD.MOV.U32 R20, RZ, RZ, RZ ;  /* 0x000000ffff148224 */ /* 0x000fe400078e00ff */
[----:B------:R-:W-:Y:S02]  /*0bd0*/  @P0 IMAD.MOV.U32 R20, RZ, RZ, RZ ;  /* 0x000000ffff140224 */ /* 0x000fe400078e00ff */
[----:B------:R-:W-:Y:S01]  /*0be0*/  @P0 IMAD.MOV.U32 R21, RZ, RZ, R4 ;  /* 0x000000ffff150224 */ /* 0x000fe200078e0004 */
[----:B------:R-:W-:Y:S06]  /*0bf0*/  BRA `(.L_x_7) ;  /* 0x0000000000147947 */ /* 0x000fec0003800000 */
.L_x_9:
[----:B------:R-:W-:Y:S01]  /*0c00*/  LOP3.LUT R21, R9, 0x80000, RZ, 0xfc, !PT ;  /* 0x0008000009157812 */ /* 0x000fe200078efcff */
[----:B------:R-:W-:Y:S01]  /*0c10*/  IMAD.MOV.U32 R20, RZ, RZ, R8 ;  /* 0x000000ffff147224 */ /* 0x000fe200078e0008 */
[----:B------:R-:W-:Y:S06]  /*0c20*/  BRA `(.L_x_7) ;  /* 0x0000000000087947 */ /* 0x000fec0003800000 */
.L_x_8:
[----:B------:R-:W-:Y:S01]  /*0c30*/  LOP3.LUT R21, R7, 0x80000, RZ, 0xfc, !PT ;  /* 0x0008000007157812 */ /* 0x000fe200078efcff */
[----:B------:R-:W-:-:S07]  /*0c40*/  IMAD.MOV.U32 R20, RZ, RZ, R6 ;  /* 0x000000ffff147224 */ /* 0x000fce00078e0006 */
.L_x_7:
[----:B------:R-:W-:Y:S05]  /*0c50*/  BSYNC.RECONVERGENT B1 ;  /* 0x0000000000017941 */ /* 0x000fea0003800200 */
.L_x_5:
[----:B------:R-:W-:Y:S02]  /*0c60*/  IMAD.MOV.U32 R6, RZ, RZ, R0 ;  /* 0x000000ffff067224 */ /* 0x000fe400078e0000 */
[----:B------:R-:W-:-:S04]  /*0c70*/  IMAD.MOV.U32 R7, RZ, RZ, 0x0 ;  /* 0x00000000ff077424 */ /* 0x000fc800078e00ff */
[----:B------:R-:W-:Y:S05]  /*0c80*/  RET.REL.NODEC R6 `(_Z8computeZPdi) ;  /* 0xfffffff006dc7950 */ /* 0x000fea0003c3ffff */
.L_x_10:
[----:B------:R-:W-:-:S00]  /*0c90*/  BRA `(.L_x_10) ;  /* 0xfffffffc00fc7947 */ /* 0x000fc0000383ffff */
[----:B------:R-:W-:-:S00]  /*0ca0*/  NOP ;  /* 0x0000000000007918 */ /* 0x000fc00000000000 */
        /* <DEDUP_REMOVED lines=13> */
.L_x_11:


//--------------------- .nv.shared.reserved.0     --------------------------
	.section	.nv.shared.reserved.0,"aw",@nobits
	.weak		__nv_reservedSMEM_offset_0_alias
	.size		__nv_reservedSMEM_offset_0_alias, 0, 64
	.other		__nv_reservedSMEM_offset_0_alias,@"STO_CUDA_RESERVED_SHARED STV_DEFAULT"
__nv_reservedSMEM_offset_0_alias:
	.zero		0
	.zero		64


//--------------------- .nv.constant0._Z8computeZPdi --------------------------
	.section	.nv.constant0._Z8computeZPdi,"a",@progbits
	.sectionflags	@""
	.align	4
.nv.constant0._Z8computeZPdi:
	.zero		908


//--------------------- SYMBOLS --------------------------

	.type		.nv.reservedSmem.offset0,@object
	.size		.nv.reservedSmem.offset0,0x4
